//
// Generated by NVIDIA NVVM Compiler
//
// Compiler Build ID: CL-36424714
// Cuda compilation tools, release 13.0, V13.0.88
// Based on NVVM 20.0.0
//

.version 9.0
.target sm_100
.address_size 64

	// .globl	_Z13encryptKernelPKcPc
.extern .func  (.param .b32 func_retval0) vprintf
(
	.param .b64 vprintf_param_0,
	.param .b64 vprintf_param_1
)
;
.global .align 1 .b8 $str[44] = {82, 97, 119, 32, 80, 97, 115, 115, 119, 111, 114, 100, 58, 32, 37, 115, 32, 45, 62, 32, 69, 110, 99, 114, 121, 112, 116, 101, 100, 32, 80, 97, 115, 115, 119, 111, 114, 100, 58, 32, 37, 115, 10};

.visible .entry _Z13encryptKernelPKcPc(
	.param .u64 .ptr .align 1 _Z13encryptKernelPKcPc_param_0,
	.param .u64 .ptr .align 1 _Z13encryptKernelPKcPc_param_1
)
{
	.local .align 16 .b8 	__local_depot0[16];
	.reg .b64 	%SP;
	.reg .b64 	%SPL;
	.reg .b16 	%rs<22>;
	.reg .b32 	%r<3>;
	.reg .b64 	%rd<9>;

	mov.u64 	%SPL, __local_depot0;
	cvta.local.u64 	%SP, %SPL;
	ld.param.u64 	%rd1, [_Z13encryptKernelPKcPc_param_0];
	ld.param.u64 	%rd2, [_Z13encryptKernelPKcPc_param_1];
	cvta.to.global.u64 	%rd3, %rd2;
	cvta.to.global.u64 	%rd4, %rd1;
	add.u64 	%rd5, %SP, 0;
	add.u64 	%rd6, %SPL, 0;
	ld.global.u8 	%rs1, [%rd4];
	add.s16 	%rs2, %rs1, 2;
	st.global.u8 	[%rd3], %rs2;
	ld.global.u8 	%rs3, [%rd4];
	add.s16 	%rs4, %rs3, -2;
	st.global.u8 	[%rd3+1], %rs4;
	ld.global.u8 	%rs5, [%rd4];
	add.s16 	%rs6, %rs5, 1;
	st.global.u8 	[%rd3+2], %rs6;
	ld.global.u8 	%rs7, [%rd4+1];
	add.s16 	%rs8, %rs7, 3;
	st.global.u8 	[%rd3+3], %rs8;
	ld.global.u8 	%rs9, [%rd4+1];
	add.s16 	%rs10, %rs9, -3;
	st.global.u8 	[%rd3+4], %rs10;
	ld.global.u8 	%rs11, [%rd4+1];
	add.s16 	%rs12, %rs11, -1;
	st.global.u8 	[%rd3+5], %rs12;
	ld.global.u8 	%rs13, [%rd4+2];
	add.s16 	%rs14, %rs13, 2;
	st.global.u8 	[%rd3+6], %rs14;
	ld.global.u8 	%rs15, [%rd4+2];
	add.s16 	%rs16, %rs15, -2;
	st.global.u8 	[%rd3+7], %rs16;
	ld.global.u8 	%rs17, [%rd4+3];
	add.s16 	%rs18, %rs17, 4;
	st.global.u8 	[%rd3+8], %rs18;
	ld.global.u8 	%rs19, [%rd4+3];
	add.s16 	%rs20, %rs19, -4;
	st.global.u8 	[%rd3+9], %rs20;
	mov.b16 	%rs21, 0;
	st.global.u8 	[%rd3+10], %rs21;
	st.local.v2.u64 	[%rd6], {%rd1, %rd2};
	mov.u64 	%rd7, $str;
	cvta.global.u64 	%rd8, %rd7;
	{ // callseq 0, 0
	.param .b64 param0;
	st.param.b64 	[param0], %rd8;
	.param .b64 param1;
	st.param.b64 	[param1], %rd5;
	.param .b32 retval0;
	call.uni (retval0), 
	vprintf, 
	(
	param0, 
	param1
	);
	ld.param.b32 	%r1, [retval0];
	} // callseq 0
	ret;

}
	// .globl	_Z13decryptKernelPKcPc
.visible .entry _Z13decryptKernelPKcPc(
	.param .u64 .ptr .align 1 _Z13decryptKernelPKcPc_param_0,
	.param .u64 .ptr .align 1 _Z13decryptKernelPKcPc_param_1
)
{
	.reg .b16 	%rs<10>;
	.reg .b64 	%rd<5>;

	ld.param.u64 	%rd1, [_Z13decryptKernelPKcPc_param_0];
	ld.param.u64 	%rd2, [_Z13decryptKernelPKcPc_param_1];
	cvta.to.global.u64 	%rd3, %rd2;
	cvta.to.global.u64 	%rd4, %rd1;
	ld.global.u8 	%rs1, [%rd4];
	add.s16 	%rs2, %rs1, -2;
	st.global.u8 	[%rd3], %rs2;
	ld.global.u8 	%rs3, [%rd4+3];
	add.s16 	%rs4, %rs3, -3;
	st.global.u8 	[%rd3+1], %rs4;
	ld.global.u8 	%rs5, [%rd4+6];
	add.s16 	%rs6, %rs5, -2;
	st.global.u8 	[%rd3+2], %rs6;
	ld.global.u8 	%rs7, [%rd4+8];
	add.s16 	%rs8, %rs7, -4;
	st.global.u8 	[%rd3+3], %rs8;
	mov.b16 	%rs9, 0;
	st.global.u8 	[%rd3+4], %rs9;
	ret;

}


// ===== COMPILED SASS (sm_100) =====

	.target	sm_100

	.elftype	@"ET_EXEC"


//--------------------- .note.nv.tkinfo           --------------------------
	.section	.note.nv.tkinfo,"",@"SHT_NOTE"
	.sectionflags	@"SHF_NOTE_NV_TKINFO"
	.tkinfo
        /*0018*/ 	.word	0x00000002
        /*0030*/ 	.string	""
        /*0030*/ 	.string	"ptxas"
        /*0030*/ 	.string	"Cuda compilation tools, release 13.0, V13.0.88"
        /*0030*/ 	.string	"Build cuda_13.0.r13.0/compiler.36424714_0"
        /*0030*/ 	.string	"-arch sm_100 -m 64 "



//--------------------- .note.nv.cuinfo           --------------------------
	.section	.note.nv.cuinfo,"",@"SHT_NOTE"
	.sectionflags	@"SHF_NOTE_NV_CUINFO"
        /*0018*/ 	.short	0x0002
        /*001a*/ 	.short	0x0064
        /*001c*/ 	.short	0x0082
	.zero		2


//--------------------- .nv.info                  --------------------------
	.section	.nv.info,"",@"SHT_CUDA_INFO"
	.align	4


	//----- nvinfo : EIATTR_REGCOUNT
	.align		4
        /*0000*/ 	.byte	0x04, 0x2f
        /*0002*/ 	.short	(.L_2 - .L_1)
	.align		4
.L_1:
        /*0004*/ 	.word	index@(_Z13encryptKernelPKcPc)
        /*0008*/ 	.word	0x00000018


	//----- nvinfo : EIATTR_FRAME_SIZE
	.align		4
.L_2:
        /*000c*/ 	.byte	0x04, 0x11
        /*000e*/ 	.short	(.L_4 - .L_3)
	.align		4
.L_3:
        /*0010*/ 	.word	index@(_Z13encryptKernelPKcPc)
        /*0014*/ 	.word	0x00000010


	//----- nvinfo : EIATTR_REGCOUNT
	.align		4
.L_4:
        /*0018*/ 	.byte	0x04, 0x2f
        /*001a*/ 	.short	(.L_6 - .L_5)
	.align		4
.L_5:
        /*001c*/ 	.word	index@(_Z13decryptKernelPKcPc)
        /*0020*/ 	.word	0x00000010


	//----- nvinfo : EIATTR_FRAME_SIZE
	.align		4
.L_6:
        /*0024*/ 	.byte	0x04, 0x11
        /*0026*/ 	.short	(.L_8 - .L_7)
	.align		4
.L_7:
        /*0028*/ 	.word	index@(_Z13decryptKernelPKcPc)
        /*002c*/ 	.word	0x00000000


	//----- nvinfo : EIATTR_MIN_STACK_SIZE
	.align		4
.L_8:
        /*0030*/ 	.byte	0x04, 0x12
        /*0032*/ 	.short	(.L_10 - .L_9)
	.align		4
.L_9:
        /*0034*/ 	.word	index@(_Z13decryptKernelPKcPc)
        /*0038*/ 	.word	0x00000000


	//----- nvinfo : EIATTR_MIN_STACK_SIZE
	.align		4
.L_10:
        /*003c*/ 	.byte	0x04, 0x12
        /*003e*/ 	.short	(.L_12 - .L_11)
	.align		4
.L_11:
        /*0040*/ 	.word	index@(_Z13encryptKernelPKcPc)
        /*0044*/ 	.word	0x00000010
.L_12:


//--------------------- .nv.compat                --------------------------
	.section	.nv.compat,"",@"SHT_CUDA_COMPAT_INFO"
	.align	4
        /*0000*/ 	.byte	0x02, 0x09, 0x00, 0x00, 0x02, 0x02, 0x01, 0x00, 0x02, 0x05, 0x05, 0x00, 0x03, 0x07, 0x01, 0x01
        /*0010*/ 	.byte	0x02, 0x03, 0x00, 0x00, 0x02, 0x06, 0x01, 0x00, 0x04, 0x0b, 0x08, 0x00, 0x09, 0x00, 0x00, 0x00
        /*0020*/ 	.byte	0x00, 0x00, 0x00, 0x00


//--------------------- .nv.info._Z13decryptKernelPKcPc --------------------------
	.section	.nv.info._Z13decryptKernelPKcPc,"",@"SHT_CUDA_INFO"
	.sectionflags	@""
	.align	4


	//----- nvinfo : EIATTR_CUDA_API_VERSION
	.align		4
        /*0000*/ 	.byte	0x04, 0x37
        /*0002*/ 	.short	(.L_14 - .L_13)
.L_13:
        /*0004*/ 	.word	0x00000082


	//----- nvinfo : EIATTR_KPARAM_INFO
	.align		4
.L_14:
        /*0008*/ 	.byte	0x04, 0x17
        /*000a*/ 	.short	(.L_16 - .L_15)
.L_15:
        /*000c*/ 	.word	0x00000000
        /*0010*/ 	.short	0x0001
        /*0012*/ 	.short	0x0008
        /*0014*/ 	.byte	0x00, 0xf5, 0x21, 0x00


	//----- nvinfo : EIATTR_KPARAM_INFO
	.align		4
.L_16:
        /*0018*/ 	.byte	0x04, 0x17
        /*001a*/ 	.short	(.L_18 - .L_17)
.L_17:
        /*001c*/ 	.word	0x00000000
        /*0020*/ 	.short	0x0000
        /*0022*/ 	.short	0x0000
        /*0024*/ 	.byte	0x00, 0xf5, 0x21, 0x00


	//----- nvinfo : EIATTR_SPARSE_MMA_MASK
	.align		4
.L_18:
        /*0028*/ 	.byte	0x03, 0x50
        /*002a*/ 	.short	0x0000


	//----- nvinfo : EIATTR_MAXREG_COUNT
	.align		4
        /*002c*/ 	.byte	0x03, 0x1b
        /*002e*/ 	.short	0x00ff


	//----- nvinfo : EIATTR_MERCURY_ISA_VERSION
	.align		4
        /*0030*/ 	.byte	0x03, 0x5f
        /*0032*/ 	.short	0x0101


	//----- nvinfo : EIATTR_VRC_CTA_INIT_COUNT
	.align		4
        /*0034*/ 	.byte	0x02, 0x4a
	.zero		1
	.zero		1


	//----- nvinfo : EIATTR_EXIT_INSTR_OFFSETS
	.align		4
        /*0038*/ 	.byte	0x04, 0x1c
        /*003a*/ 	.short	(.L_20 - .L_19)


	//   ....[0]....
.L_19:
        /*003c*/ 	.word	0x00000110


	//----- nvinfo : EIATTR_CBANK_PARAM_SIZE
	.align		4
.L_20:
        /*0040*/ 	.byte	0x03, 0x19
        /*0042*/ 	.short	0x0010


	//----- nvinfo : EIATTR_PARAM_CBANK
	.align		4
        /*0044*/ 	.byte	0x04, 0x0a
        /*0046*/ 	.short	(.L_22 - .L_21)
	.align		4
.L_21:
        /*0048*/ 	.word	index@(.nv.constant0._Z13decryptKernelPKcPc)
        /*004c*/ 	.short	0x0380
        /*004e*/ 	.short	0x0010


	//----- nvinfo : EIATTR_SW_WAR
	.align		4
.L_22:
        /*0050*/ 	.byte	0x04, 0x36
        /*0052*/ 	.short	(.L_24 - .L_23)
.L_23:
        /*0054*/ 	.word	0x00000008
.L_24:


//--------------------- .nv.info._Z13encryptKernelPKcPc --------------------------
	.section	.nv.info._Z13encryptKernelPKcPc,"",@"SHT_CUDA_INFO"
	.sectionflags	@""
	.align	4


	//----- nvinfo : EIATTR_CUDA_API_VERSION
	.align		4
        /*0000*/ 	.byte	0x04, 0x37
        /*0002*/ 	.short	(.L_26 - .L_25)
.L_25:
        /*0004*/ 	.word	0x00000082


	//----- nvinfo : EIATTR_KPARAM_INFO
	.align		4
.L_26:
        /*0008*/ 	.byte	0x04, 0x17
        /*000a*/ 	.short	(.L_28 - .L_27)
.L_27:
        /*000c*/ 	.word	0x00000000
        /*0010*/ 	.short	0x0001
        /*0012*/ 	.short	0x0008
        /*0014*/ 	.byte	0x00, 0xf5, 0x21, 0x00


	//----- nvinfo : EIATTR_KPARAM_INFO
	.align		4
.L_28:
        /*0018*/ 	.byte	0x04, 0x17
        /*001a*/ 	.short	(.L_30 - .L_29)
.L_29:
        /*001c*/ 	.word	0x00000000
        /*0020*/ 	.short	0x0000
        /*0022*/ 	.short	0x0000
        /*0024*/ 	.byte	0x00, 0xf5, 0x21, 0x00


	//----- nvinfo : EIATTR_SPARSE_MMA_MASK
	.align		4
.L_30:
        /*0028*/ 	.byte	0x03, 0x50
        /*002a*/ 	.short	0x0000


	//----- nvinfo : EIATTR_MAXREG_COUNT
	.align		4
        /*002c*/ 	.byte	0x03, 0x1b
        /*002e*/ 	.short	0x00ff


	//----- nvinfo : EIATTR_EXTERNS
	.align		4
        /*0030*/ 	.byte	0x04, 0x0f
        /*0032*/ 	.short	(.L_32 - .L_31)


	//   ....[0]....
	.align		4
.L_31:
        /*0034*/ 	.word	index@(vprintf)


	//----- nvinfo : EIATTR_MERCURY_ISA_VERSION
	.align		4
.L_32:
        /*0038*/ 	.byte	0x03, 0x5f
        /*003a*/ 	.short	0x0101


	//----- nvinfo : EIATTR_VRC_CTA_INIT_COUNT
	.align		4
        /*003c*/ 	.byte	0x02, 0x4a
	.zero		1
	.zero		1


	//----- nvinfo : EIATTR_SYSCALL_OFFSETS
	.align		4
        /*0040*/ 	.byte	0x04, 0x46
        /*0042*/ 	.short	(.L_34 - .L_33)


	//   ....[0]....
.L_33:
        /*0044*/ 	.word	0x00000310


	//----- nvinfo : EIATTR_EXIT_INSTR_OFFSETS
	.align		4
.L_34:
        /*0048*/ 	.byte	0x04, 0x1c
        /*004a*/ 	.short	(.L_36 - .L_35)


	//   ....[0]....
.L_35:
        /*004c*/ 	.word	0x00000320


	//----- nvinfo : EIATTR_CBANK_PARAM_SIZE
	.align		4
.L_36:
        /*0050*/ 	.byte	0x03, 0x19
        /*0052*/ 	.short	0x0010


	//----- nvinfo : EIATTR_PARAM_CBANK
	.align		4
        /*0054*/ 	.byte	0x04, 0x0a
        /*0056*/ 	.short	(.L_38 - .L_37)
	.align		4
.L_37:
        /*0058*/ 	.word	index@(.nv.constant0._Z13encryptKernelPKcPc)
        /*005c*/ 	.short	0x0380
        /*005e*/ 	.short	0x0010


	//----- nvinfo : EIATTR_SW_WAR
	.align		4
.L_38:
        /*0060*/ 	.byte	0x04, 0x36
        /*0062*/ 	.short	(.L_40 - .L_39)
.L_39:
        /*0064*/ 	.word	0x00000008
.L_40:


//--------------------- .nv.callgraph             --------------------------
	.section	.nv.callgraph,"",@"SHT_CUDA_CALLGRAPH"
	.align	4
	.sectionentsize	8
	.align		4
        /*0000*/ 	.word	0x00000000
	.align		4
        /*0004*/ 	.word	0xffffffff
	.align		4
        /*0008*/ 	.word	index@(_Z13encryptKernelPKcPc)
	.align		4
        /*000c*/ 	.word	index@(vprintf)
	.align		4
        /*0010*/ 	.word	0x00000000
	.align		4
        /*0014*/ 	.word	0xfffffffe
	.align		4
        /*0018*/ 	.word	0x00000000
	.align		4
        /*001c*/ 	.word	0xfffffffd
	.align		4
        /*0020*/ 	.word	0x00000000
	.align		4
        /*0024*/ 	.word	0xfffffffc


//--------------------- .nv.constant4             --------------------------
	.section	.nv.constant4,"a",@progbits
	.align	8
	.align		8
.nv.constant4:
        /*0000*/ 	.dword	$str
	.align		8
        /*0008*/ 	.dword	vprintf


//--------------------- .text._Z13decryptKernelPKcPc --------------------------
	.section	.text._Z13decryptKernelPKcPc,"ax",@progbits
	.align	128
        .global         _Z13decryptKernelPKcPc
        .type           _Z13decryptKernelPKcPc,@function
        .size           _Z13decryptKernelPKcPc,(.L_x_3 - _Z13decryptKernelPKcPc)
        .other          _Z13decryptKernelPKcPc,@"STO_CUDA_ENTRY STV_DEFAULT"
_Z13decryptKernelPKcPc:
.text._Z13decryptKernelPKcPc:
[----:B------:R-:W-:Y:S08]  /*0000*/  LDC R1, c[0x0][0x37c] ;  /* 0x0000df00ff017b82 */ /* 0x000ff00000000800 */
[----:B------:R-:W0:Y:S01]  /*0010*/  LDC.64 R2, c[0x0][0x380] ;  /* 0x0000e000ff027b82 */ /* 0x000e220000000a00 */
[----:B------:R-:W0:Y:S02]  /*0020*/  LDCU.64 UR4, c[0x0][0x358] ;  /* 0x00006b00ff0477ac */ /* 0x000e240008000a00 */
[----:B0-----:R-:W2:Y:S05]  /*0030*/  LDG.E.U8 R0, desc[UR4][R2.64] ;  /* 0x0000000402007981 */ /* 0x001eaa000c1e1100 */
[----:B------:R-:W0:Y:S01]  /*0040*/  LDC.64 R4, c[0x0][0x388] ;  /* 0x0000e200ff047b82 */ /* 0x000e220000000a00 */
[----:B--2---:R-:W-:-:S05]  /*0050*/  VIADD R7, R0, 0xfffffffe ;  /* 0xfffffffe00077836 */ /* 0x004fca0000000000 */
[----:B0-----:R-:W-:Y:S04]  /*0060*/  STG.E.U8 desc[UR4][R4.64], R7 ;  /* 0x0000000704007986 */ /* 0x001fe8000c101104 */
[----:B------:R-:W2:Y:S02]  /*0070*/  LDG.E.U8 R0, desc[UR4][R2.64+0x3] ;  /* 0x0000030402007981 */ /* 0x000ea4000c1e1100 */
[----:B--2---:R-:W-:-:S05]  /*0080*/  VIADD R9, R0, 0xfffffffd ;  /* 0xfffffffd00097836 */ /* 0x004fca0000000000 */
[----:B------:R-:W-:Y:S04]  /*0090*/  STG.E.U8 desc[UR4][R4.64+0x1], R9 ;  /* 0x0000010904007986 */ /* 0x000fe8000c101104 */
[----:B------:R-:W2:Y:S02]  /*00a0*/  LDG.E.U8 R0, desc[UR4][R2.64+0x6] ;  /* 0x0000060402007981 */ /* 0x000ea4000c1e1100 */
[----:B--2---:R-:W-:-:S05]  /*00b0*/  IADD3 R11, PT, PT, R0, -0x2, RZ ;  /* 0xfffffffe000b7810 */ /* 0x004fca0007ffe0ff */
[----:B------:R-:W-:Y:S04]  /*00c0*/  STG.E.U8 desc[UR4][R4.64+0x2], R11 ;  /* 0x0000020b04007986 */ /* 0x000fe8000c101104 */
[----:B------:R-:W2:Y:S04]  /*00d0*/  LDG.E.U8 R0, desc[UR4][R2.64+0x8] ;  /* 0x0000080402007981 */ /* 0x000ea8000c1e1100 */
[----:B------:R-:W-:Y:S01]  /*00e0*/  STG.E.U8 desc[UR4][R4.64+0x4], RZ ;  /* 0x000004ff04007986 */ /* 0x000fe2000c101104 */
[----:B--2---:R-:W-:-:S05]  /*00f0*/  IADD3 R13, PT, PT, R0, -0x4, RZ ;  /* 0xfffffffc000d7810 */ /* 0x004fca0007ffe0ff */
[----:B------:R-:W-:Y:S01]  /*0100*/  STG.E.U8 desc[UR4][R4.64+0x3], R13 ;  /* 0x0000030d04007986 */ /* 0x000fe2000c101104 */
[----:B------:R-:W-:Y:S05]  /*0110*/  EXIT ;  /* 0x000000000000794d */ /* 0x000fea0003800000 */
.L_x_0:
[----:B------:R-:W-:-:S00]  /*0120*/  BRA `(.L_x_0) ;  /* 0xfffffffc00fc7947 */ /* 0x000fc0000383ffff */
[----:B------:R-:W-:-:S00]  /*0130*/  NOP ;  /* 0x0000000000007918 */ /* 0x000fc00000000000 */
        /* <DEDUP_REMOVED lines=12> */
.L_x_3:


//--------------------- .text._Z13encryptKernelPKcPc --------------------------
	.section	.text._Z13encryptKernelPKcPc,"ax",@progbits
	.align	128
        .global         _Z13encryptKernelPKcPc
        .type           _Z13encryptKernelPKcPc,@function
        .size           _Z13encryptKernelPKcPc,(.L_x_4 - _Z13encryptKernelPKcPc)
        .other          _Z13encryptKernelPKcPc,@"STO_CUDA_ENTRY STV_DEFAULT"
_Z13encryptKernelPKcPc:
.text._Z13encryptKernelPKcPc:
[----:B------:R-:W0:Y:S08]  /*0000*/  LDC R1, c[0x0][0x37c] ;  /* 0x0000df00ff017b82 */ /* 0x000e300000000800 */
[----:B------:R-:W1:Y:S01]  /*0010*/  LDC.64 R4, c[0x0][0x380] ;  /* 0x0000e000ff047b82 */ /* 0x000e620000000a00 */
[----:B------:R-:W1:Y:S01]  /*0020*/  LDCU.64 UR4, c[0x0][0x358] ;  /* 0x00006b00ff0477ac */ /* 0x000e620008000a00 */
[----:B0-----:R-:W-:-:S06]  /*0030*/  VIADD R1, R1, 0xfffffff0 ;  /* 0xfffffff001017836 */ /* 0x001fcc0000000000 */
[----:B------:R-:W0:Y:S08]  /*0040*/  LDC.64 R2, c[0x0][0x388] ;  /* 0x0000e200ff027b82 */ /* 0x000e300000000a00 */
[----:B------:R-:W2:Y:S01]  /*0050*/  LDC.64 R14, c[0x0][0x388] ;  /* 0x0000e200ff0e7b82 */ /* 0x000ea20000000a00 */
[----:B------:R-:W3:Y:S01]  /*0060*/  LDCU UR6, c[0x0][0x2f8] ;  /* 0x00005f00ff0677ac */ /* 0x000ee20008000800 */
[----:B------:R-:W4:Y:S01]  /*0070*/  LDCU.64 UR8, c[0x4][URZ] ;  /* 0x01000000ff0877ac */ /* 0x000f220008000a00 */
[----:B-1----:R-:W5:Y:S02]  /*0080*/  LDG.E.U8 R0, desc[UR4][R4.64] ;  /* 0x0000000404007981 */ /* 0x002f64000c1e1100 */
[----:B-----5:R-:W-:-:S05]  /*0090*/  VIADD R7, R0, 0x2 ;  /* 0x0000000200077836 */ /* 0x020fca0000000000 */
[----:B0-----:R-:W-:Y:S04]  /*00a0*/  STG.E.U8 desc[UR4][R2.64], R7 ;  /* 0x0000000702007986 */ /* 0x001fe8000c101104 */
[----:B------:R-:W5:Y:S02]  /*00b0*/  LDG.E.U8 R0, desc[UR4][R4.64] ;  /* 0x0000000404007981 */ /* 0x000f64000c1e1100 */
[----:B-----5:R-:W-:-:S05]  /*00c0*/  IADD3 R9, PT, PT, R0, -0x2, RZ ;  /* 0xfffffffe00097810 */ /* 0x020fca0007ffe0ff */
[----:B------:R-:W-:Y:S04]  /*00d0*/  STG.E.U8 desc[UR4][R2.64+0x1], R9 ;  /* 0x0000010902007986 */ /* 0x000fe8000c101104 */
[----:B------:R-:W5:Y:S02]  /*00e0*/  LDG.E.U8 R0, desc[UR4][R4.64] ;  /* 0x0000000404007981 */ /* 0x000f64000c1e1100 */
[----:B-----5:R-:W-:-:S05]  /*00f0*/  VIADD R11, R0, 0x1 ;  /* 0x00000001000b7836 */ /* 0x020fca0000000000 */
[----:B------:R-:W-:Y:S04]  /*0100*/  STG.E.U8 desc[UR4][R2.64+0x2], R11 ;  /* 0x0000020b02007986 */ /* 0x000fe8000c101104 */
[----:B------:R-:W5:Y:S02]  /*0110*/  LDG.E.U8 R0, desc[UR4][R4.64+0x1] ;  /* 0x0000010404007981 */ /* 0x000f64000c1e1100 */
[----:B-----5:R-:W-:-:S05]  /*0120*/  IADD3 R13, PT, PT, R0, 0x3, RZ ;  /* 0x00000003000d7810 */ /* 0x020fca0007ffe0ff */
[----:B------:R0:W-:Y:S04]  /*0130*/  STG.E.U8 desc[UR4][R2.64+0x3], R13 ;  /* 0x0000030d02007986 */ /* 0x0001e8000c101104 */
[----:B------:R-:W5:Y:S01]  /*0140*/  LDG.E.U8 R0, desc[UR4][R4.64+0x1] ;  /* 0x0000010404007981 */ /* 0x000f62000c1e1100 */
[----:B0-----:R-:W2:Y:S01]  /*0150*/  LDC.64 R12, c[0x0][0x380] ;  /* 0x0000e000ff0c7b82 */ /* 0x001ea20000000a00 */
[----:B-----5:R-:W-:-:S05]  /*0160*/  VIADD R7, R0, 0xfffffffd ;  /* 0xfffffffd00077836 */ /* 0x020fca0000000000 */
[----:B------:R0:W-:Y:S04]  /*0170*/  STG.E.U8 desc[UR4][R2.64+0x4], R7 ;  /* 0x0000040702007986 */ /* 0x0001e8000c101104 */
[----:B------:R-:W5:Y:S02]  /*0180*/  LDG.E.U8 R0, desc[UR4][R4.64+0x1] ;  /* 0x0000010404007981 */ /* 0x000f64000c1e1100 */
[----:B-----5:R-:W-:-:S05]  /*0190*/  IADD3 R9, PT, PT, R0, -0x1, RZ ;  /* 0xffffffff00097810 */ /* 0x020fca0007ffe0ff */
[----:B------:R1:W-:Y:S04]  /*01a0*/  STG.E.U8 desc[UR4][R2.64+0x5], R9 ;  /* 0x0000050902007986 */ /* 0x0003e8000c101104 */
[----:B------:R-:W5:Y:S02]  /*01b0*/  LDG.E.U8 R0, desc[UR4][R4.64+0x2] ;  /* 0x0000020404007981 */ /* 0x000f64000c1e1100 */
[----:B-----5:R-:W-:-:S05]  /*01c0*/  VIADD R11, R0, 0x2 ;  /* 0x00000002000b7836 */ /* 0x020fca0000000000 */
[----:B------:R5:W-:Y:S04]  /*01d0*/  STG.E.U8 desc[UR4][R2.64+0x6], R11 ;  /* 0x0000060b02007986 */ /* 0x000be8000c101104 */
[----:B------:R-:W3:Y:S02]  /*01e0*/  LDG.E.U8 R0, desc[UR4][R4.64+0x2] ;  /* 0x0000020404007981 */ /* 0x000ee4000c1e1100 */
[----:B---3--:R-:W-:-:S05]  /*01f0*/  IADD3 R17, PT, PT, R0, -0x2, RZ ;  /* 0xfffffffe00117810 */ /* 0x008fca0007ffe0ff */
[----:B------:R-:W-:Y:S04]  /*0200*/  STG.E.U8 desc[UR4][R2.64+0x7], R17 ;  /* 0x0000071102007986 */ /* 0x000fe8000c101104 */
[----:B------:R-:W0:Y:S02]  /*0210*/  LDG.E.U8 R0, desc[UR4][R4.64+0x3] ;  /* 0x0000030404007981 */ /* 0x000e24000c1e1100 */
[----:B0-----:R-:W-:-:S05]  /*0220*/  VIADD R7, R0, 0x4 ;  /* 0x0000000400077836 */ /* 0x001fca0000000000 */
[----:B------:R0:W-:Y:S04]  /*0230*/  STG.E.U8 desc[UR4][R2.64+0x8], R7 ;  /* 0x0000080702007986 */ /* 0x0001e8000c101104 */
[----:B------:R4:W1:Y:S01]  /*0240*/  LDG.E.U8 R0, desc[UR4][R4.64+0x3] ;  /* 0x0000030404007981 */ /* 0x000862000c1e1100 */
[----:B------:R-:W-:-:S03]  /*0250*/  IADD3 R6, P0, PT, R1, UR6, RZ ;  /* 0x0000000601067c10 */ /* 0x000fc6000ff1e0ff */
[----:B--2---:R2:W-:Y:S04]  /*0260*/  STL.128 [R1], R12 ;  /* 0x0000000c01007387 */ /* 0x0045e80000100c00 */
[----:B------:R2:W-:Y:S01]  /*0270*/  STG.E.U8 desc[UR4][R2.64+0xa], RZ ;  /* 0x00000aff02007986 */ /* 0x0005e2000c101104 */
[----:B----4-:R-:W-:Y:S01]  /*0280*/  IMAD.U32 R4, RZ, RZ, UR8 ;  /* 0x00000008ff047e24 */ /* 0x010fe2000f8e00ff */
[----:B------:R-:W-:Y:S02]  /*0290*/  MOV R5, UR9 ;  /* 0x0000000900057c02 */ /* 0x000fe40008000f00 */
[----:B-1----:R-:W-:Y:S02]  /*02a0*/  IADD3 R9, PT, PT, R0, -0x4, RZ ;  /* 0xfffffffc00097810 */ /* 0x002fe40007ffe0ff */
[----:B------:R-:W-:-:S03]  /*02b0*/  MOV R0, 0x8 ;  /* 0x0000000800007802 */ /* 0x000fc60000000f00 */
[----:B------:R2:W-:Y:S01]  /*02c0*/  STG.E.U8 desc[UR4][R2.64+0x9], R9 ;  /* 0x0000090902007986 */ /* 0x0005e2000c101104 */
[----:B-----5:R2:W1:Y:S01]  /*02d0*/  LDC.64 R10, c[0x4][R0] ;  /* 0x01000000000a7b82 */ /* 0x0204620000000a00 */
[----:B------:R-:W0:Y:S02]  /*02e0*/  LDCU UR4, c[0x0][0x2fc] ;  /* 0x00005f80ff0477ac */ /* 0x000e240008000800 */
[----:B0-2---:R-:W-:-:S07]  /*02f0*/  IMAD.X R7, RZ, RZ, UR4, P0 ;  /* 0x00000004ff077e24 */ /* 0x005fce00080e06ff */
[----:B------:R-:W-:-:S07]  /*0300*/  LEPC R20, `(.L_x_1) ;  /* 0x000000001014794e */ /* 0x000fce0000000000 */
[----:B-1----:R-:W-:Y:S05]  /*0310*/  CALL.ABS.NOINC R10 ;  /* 0x000000000a007343 */ /* 0x002fea0003c00000 */
.L_x_1:
[----:B------:R-:W-:Y:S05]  /*0320*/  EXIT ;  /* 0x000000000000794d */ /* 0x000fea0003800000 */
.L_x_2:
        /* <DEDUP_REMOVED lines=13> */
.L_x_4:


//--------------------- .nv.global.init           --------------------------
	.section	.nv.global.init,"aw",@progbits
.nv.global.init:
	.type		$str,@object
	.size		$str,(.L_0 - $str)
$str:
        /*0000*/ 	.byte	0x52, 0x61, 0x77, 0x20, 0x50, 0x61, 0x73, 0x73, 0x77, 0x6f, 0x72, 0x64, 0x3a, 0x20, 0x25, 0x73
        /*0010*/ 	.byte	0x20, 0x2d, 0x3e, 0x20, 0x45, 0x6e, 0x63, 0x72, 0x79, 0x70, 0x74, 0x65, 0x64, 0x20, 0x50, 0x61
        /*0020*/ 	.byte	0x73, 0x73, 0x77, 0x6f, 0x72, 0x64, 0x3a, 0x20, 0x25, 0x73, 0x0a, 0x00
.L_0:


//--------------------- .nv.shared.reserved.0     --------------------------
	.section	.nv.shared.reserved.0,"aw",@nobits
	.weak		__nv_reservedSMEM_offset_0_alias
	.size		__nv_reservedSMEM_offset_0_alias, 0, 64
	.other		__nv_reservedSMEM_offset_0_alias,@"STO_CUDA_RESERVED_SHARED STV_DEFAULT"
__nv_reservedSMEM_offset_0_alias:
	.zero		0
	.zero		64


//--------------------- .nv.constant0._Z13decryptKernelPKcPc --------------------------
	.section	.nv.constant0._Z13decryptKernelPKcPc,"a",@progbits
	.sectionflags	@""
	.align	4
.nv.constant0._Z13decryptKernelPKcPc:
	.zero		912


//--------------------- .nv.constant0._Z13encryptKernelPKcPc --------------------------
	.section	.nv.constant0._Z13encryptKernelPKcPc,"a",@progbits
	.sectionflags	@""
	.align	4
.nv.constant0._Z13encryptKernelPKcPc:
	.zero		912


//--------------------- SYMBOLS --------------------------

	.type		.nv.reservedSmem.offset0,@object
	.size		.nv.reservedSmem.offset0,0x4
	.type		vprintf,@function
